//
// Generated by NVIDIA NVVM Compiler
//
// Compiler Build ID: CL-36424714
// Cuda compilation tools, release 13.0, V13.0.88
// Based on NVVM 20.0.0
//

.version 9.0
.target sm_100
.address_size 64

	// .globl	_Z17matrix_dot_kernelPdS_S_iii
// _ZZ17matrix_mul_kernelPdS_S_iiiE4ds_M has been demoted
// _ZZ17matrix_mul_kernelPdS_S_iiiE4ds_N has been demoted

.visible .entry _Z17matrix_dot_kernelPdS_S_iii(
	.param .u64 .ptr .align 1 _Z17matrix_dot_kernelPdS_S_iii_param_0,
	.param .u64 .ptr .align 1 _Z17matrix_dot_kernelPdS_S_iii_param_1,
	.param .u64 .ptr .align 1 _Z17matrix_dot_kernelPdS_S_iii_param_2,
	.param .u32 _Z17matrix_dot_kernelPdS_S_iii_param_3,
	.param .u32 _Z17matrix_dot_kernelPdS_S_iii_param_4,
	.param .u32 _Z17matrix_dot_kernelPdS_S_iii_param_5
)
{
	.reg .pred 	%p<13>;
	.reg .b32 	%r<41>;
	.reg .b64 	%rd<53>;
	.reg .b64 	%fd<68>;

	ld.param.u64 	%rd7, [_Z17matrix_dot_kernelPdS_S_iii_param_0];
	ld.param.u64 	%rd8, [_Z17matrix_dot_kernelPdS_S_iii_param_1];
	ld.param.u64 	%rd6, [_Z17matrix_dot_kernelPdS_S_iii_param_2];
	ld.param.u32 	%r20, [_Z17matrix_dot_kernelPdS_S_iii_param_3];
	ld.param.u32 	%r18, [_Z17matrix_dot_kernelPdS_S_iii_param_4];
	ld.param.u32 	%r19, [_Z17matrix_dot_kernelPdS_S_iii_param_5];
	cvta.to.global.u64 	%rd1, %rd8;
	cvta.to.global.u64 	%rd2, %rd7;
	mov.u32 	%r21, %ctaid.y;
	mov.u32 	%r22, %ntid.y;
	mov.u32 	%r23, %tid.y;
	mad.lo.s32 	%r1, %r21, %r22, %r23;
	mov.u32 	%r24, %ctaid.x;
	mov.u32 	%r25, %ntid.x;
	mov.u32 	%r26, %tid.x;
	mad.lo.s32 	%r2, %r24, %r25, %r26;
	setp.ge.s32 	%p1, %r1, %r20;
	setp.ge.s32 	%p2, %r2, %r19;
	or.pred  	%p3, %p1, %p2;
	@%p3 bra 	$L__BB0_14;
	setp.lt.s32 	%p4, %r18, 1;
	mov.f64 	%fd67, 0d0000000000000000;
	@%p4 bra 	$L__BB0_13;
	mul.lo.s32 	%r3, %r18, %r1;
	and.b32  	%r4, %r18, 7;
	setp.lt.u32 	%p5, %r18, 8;
	mov.f64 	%fd67, 0d0000000000000000;
	mov.b32 	%r39, 0;
	@%p5 bra 	$L__BB0_5;
	and.b32  	%r39, %r18, 2147483640;
	neg.s32 	%r37, %r39;
	shl.b32 	%r7, %r19, 3;
	mul.wide.u32 	%rd9, %r3, 8;
	add.s64 	%rd10, %rd9, %rd2;
	add.s64 	%rd52, %rd10, 32;
	mov.f64 	%fd67, 0d0000000000000000;
	mul.wide.s32 	%rd13, %r19, 8;
	mov.u32 	%r36, %r2;
$L__BB0_4:
	.pragma "nounroll";
	ld.global.f64 	%fd17, [%rd52+-32];
	mul.wide.s32 	%rd11, %r36, 8;
	add.s64 	%rd12, %rd1, %rd11;
	ld.global.f64 	%fd18, [%rd12];
	fma.rn.f64 	%fd19, %fd17, %fd18, %fd67;
	ld.global.f64 	%fd20, [%rd52+-24];
	add.s64 	%rd14, %rd12, %rd13;
	ld.global.f64 	%fd21, [%rd14];
	fma.rn.f64 	%fd22, %fd20, %fd21, %fd19;
	ld.global.f64 	%fd23, [%rd52+-16];
	add.s64 	%rd15, %rd14, %rd13;
	ld.global.f64 	%fd24, [%rd15];
	fma.rn.f64 	%fd25, %fd23, %fd24, %fd22;
	ld.global.f64 	%fd26, [%rd52+-8];
	add.s64 	%rd16, %rd15, %rd13;
	ld.global.f64 	%fd27, [%rd16];
	fma.rn.f64 	%fd28, %fd26, %fd27, %fd25;
	ld.global.f64 	%fd29, [%rd52];
	add.s64 	%rd17, %rd16, %rd13;
	ld.global.f64 	%fd30, [%rd17];
	fma.rn.f64 	%fd31, %fd29, %fd30, %fd28;
	ld.global.f64 	%fd32, [%rd52+8];
	add.s64 	%rd18, %rd17, %rd13;
	ld.global.f64 	%fd33, [%rd18];
	fma.rn.f64 	%fd34, %fd32, %fd33, %fd31;
	ld.global.f64 	%fd35, [%rd52+16];
	add.s64 	%rd19, %rd18, %rd13;
	ld.global.f64 	%fd36, [%rd19];
	fma.rn.f64 	%fd37, %fd35, %fd36, %fd34;
	ld.global.f64 	%fd38, [%rd52+24];
	add.s64 	%rd20, %rd19, %rd13;
	ld.global.f64 	%fd39, [%rd20];
	fma.rn.f64 	%fd67, %fd38, %fd39, %fd37;
	add.s32 	%r37, %r37, 8;
	add.s32 	%r36, %r36, %r7;
	add.s64 	%rd52, %rd52, 64;
	setp.ne.s32 	%p6, %r37, 0;
	@%p6 bra 	$L__BB0_4;
$L__BB0_5:
	setp.eq.s32 	%p7, %r4, 0;
	@%p7 bra 	$L__BB0_13;
	and.b32  	%r13, %r18, 3;
	setp.lt.u32 	%p8, %r4, 4;
	@%p8 bra 	$L__BB0_8;
	add.s32 	%r28, %r39, %r3;
	mul.wide.u32 	%rd21, %r28, 8;
	add.s64 	%rd22, %rd2, %rd21;
	ld.global.f64 	%fd41, [%rd22];
	mad.lo.s32 	%r29, %r39, %r19, %r2;
	mul.wide.s32 	%rd23, %r29, 8;
	add.s64 	%rd24, %rd1, %rd23;
	ld.global.f64 	%fd42, [%rd24];
	fma.rn.f64 	%fd43, %fd41, %fd42, %fd67;
	cvt.u64.u32 	%rd25, %r3;
	cvt.u64.u32 	%rd26, %r39;
	add.s64 	%rd27, %rd26, %rd25;
	shl.b64 	%rd28, %rd27, 3;
	add.s64 	%rd29, %rd2, %rd28;
	ld.global.f64 	%fd44, [%rd29+8];
	mul.wide.s32 	%rd30, %r19, 8;
	add.s64 	%rd31, %rd24, %rd30;
	ld.global.f64 	%fd45, [%rd31];
	fma.rn.f64 	%fd46, %fd44, %fd45, %fd43;
	ld.global.f64 	%fd47, [%rd29+16];
	add.s64 	%rd32, %rd31, %rd30;
	ld.global.f64 	%fd48, [%rd32];
	fma.rn.f64 	%fd49, %fd47, %fd48, %fd46;
	ld.global.f64 	%fd50, [%rd29+24];
	add.s64 	%rd33, %rd32, %rd30;
	ld.global.f64 	%fd51, [%rd33];
	fma.rn.f64 	%fd67, %fd50, %fd51, %fd49;
	add.s32 	%r39, %r39, 4;
$L__BB0_8:
	setp.eq.s32 	%p9, %r13, 0;
	@%p9 bra 	$L__BB0_13;
	setp.eq.s32 	%p10, %r13, 1;
	@%p10 bra 	$L__BB0_11;
	add.s32 	%r30, %r39, %r3;
	mul.wide.u32 	%rd34, %r30, 8;
	add.s64 	%rd35, %rd2, %rd34;
	ld.global.f64 	%fd53, [%rd35];
	mad.lo.s32 	%r31, %r39, %r19, %r2;
	mul.wide.s32 	%rd36, %r31, 8;
	add.s64 	%rd37, %rd1, %rd36;
	ld.global.f64 	%fd54, [%rd37];
	fma.rn.f64 	%fd55, %fd53, %fd54, %fd67;
	cvt.u64.u32 	%rd38, %r3;
	cvt.u64.u32 	%rd39, %r39;
	add.s64 	%rd40, %rd39, %rd38;
	shl.b64 	%rd41, %rd40, 3;
	add.s64 	%rd42, %rd2, %rd41;
	ld.global.f64 	%fd56, [%rd42+8];
	mul.wide.s32 	%rd43, %r19, 8;
	add.s64 	%rd44, %rd37, %rd43;
	ld.global.f64 	%fd57, [%rd44];
	fma.rn.f64 	%fd67, %fd56, %fd57, %fd55;
	add.s32 	%r39, %r39, 2;
$L__BB0_11:
	and.b32  	%r32, %r18, 1;
	setp.eq.b32 	%p11, %r32, 1;
	not.pred 	%p12, %p11;
	@%p12 bra 	$L__BB0_13;
	add.s32 	%r33, %r39, %r3;
	mul.wide.u32 	%rd45, %r33, 8;
	add.s64 	%rd46, %rd2, %rd45;
	ld.global.f64 	%fd58, [%rd46];
	mad.lo.s32 	%r34, %r39, %r19, %r2;
	mul.wide.s32 	%rd47, %r34, 8;
	add.s64 	%rd48, %rd1, %rd47;
	ld.global.f64 	%fd59, [%rd48];
	fma.rn.f64 	%fd67, %fd58, %fd59, %fd67;
$L__BB0_13:
	mad.lo.s32 	%r35, %r19, %r1, %r2;
	cvta.to.global.u64 	%rd49, %rd6;
	mul.wide.s32 	%rd50, %r35, 8;
	add.s64 	%rd51, %rd49, %rd50;
	st.global.f64 	[%rd51], %fd67;
$L__BB0_14:
	ret;

}
	// .globl	_Z17matrix_mul_kernelPdS_S_iii
.visible .entry _Z17matrix_mul_kernelPdS_S_iii(
	.param .u64 .ptr .align 1 _Z17matrix_mul_kernelPdS_S_iii_param_0,
	.param .u64 .ptr .align 1 _Z17matrix_mul_kernelPdS_S_iii_param_1,
	.param .u64 .ptr .align 1 _Z17matrix_mul_kernelPdS_S_iii_param_2,
	.param .u32 _Z17matrix_mul_kernelPdS_S_iii_param_3,
	.param .u32 _Z17matrix_mul_kernelPdS_S_iii_param_4,
	.param .u32 _Z17matrix_mul_kernelPdS_S_iii_param_5
)
{
	.reg .pred 	%p<12>;
	.reg .b32 	%r<45>;
	.reg .b64 	%rd<13>;
	.reg .b64 	%fd<63>;
	// demoted variable
	.shared .align 8 .b8 _ZZ17matrix_mul_kernelPdS_S_iiiE4ds_M[2048];
	// demoted variable
	.shared .align 8 .b8 _ZZ17matrix_mul_kernelPdS_S_iiiE4ds_N[2048];
	ld.param.u64 	%rd3, [_Z17matrix_mul_kernelPdS_S_iii_param_0];
	ld.param.u64 	%rd4, [_Z17matrix_mul_kernelPdS_S_iii_param_1];
	ld.param.u64 	%rd5, [_Z17matrix_mul_kernelPdS_S_iii_param_2];
	ld.param.u32 	%r23, [_Z17matrix_mul_kernelPdS_S_iii_param_3];
	ld.param.u32 	%r24, [_Z17matrix_mul_kernelPdS_S_iii_param_4];
	ld.param.u32 	%r25, [_Z17matrix_mul_kernelPdS_S_iii_param_5];
	mov.u32 	%r40, %tid.x;
	mov.u32 	%r42, %tid.y;
	mov.u32 	%r26, %ctaid.y;
	mov.u32 	%r27, %ntid.y;
	mad.lo.s32 	%r3, %r26, %r27, %r42;
	mov.u32 	%r28, %ctaid.x;
	mov.u32 	%r29, %ntid.x;
	mad.lo.s32 	%r4, %r28, %r29, %r40;
	setp.lt.s32 	%p1, %r24, -14;
	mov.f64 	%fd62, 0d0000000000000000;
	@%p1 bra 	$L__BB1_7;
	add.s32 	%r30, %r24, -1;
	shr.s32 	%r31, %r30, 31;
	shr.u32 	%r32, %r31, 28;
	add.s32 	%r33, %r30, %r32;
	shr.s32 	%r34, %r33, 4;
	neg.s32 	%r44, %r34;
	shl.b32 	%r35, %r42, 7;
	mov.u32 	%r36, _ZZ17matrix_mul_kernelPdS_S_iiiE4ds_M;
	add.s32 	%r5, %r36, %r35;
	shl.b32 	%r37, %r40, 3;
	add.s32 	%r6, %r5, %r37;
	mov.u32 	%r38, _ZZ17matrix_mul_kernelPdS_S_iiiE4ds_N;
	add.s32 	%r8, %r38, %r37;
	add.s32 	%r7, %r8, %r35;
	mad.lo.s32 	%r43, %r42, %r25, %r4;
	shl.b32 	%r11, %r25, 4;
	mad.lo.s32 	%r41, %r24, %r3, %r40;
	cvta.to.global.u64 	%rd1, %rd3;
	cvta.to.global.u64 	%rd2, %rd4;
	mov.f64 	%fd62, 0d0000000000000000;
$L__BB1_2:
	setp.ge.s32 	%p2, %r3, %r23;
	setp.ge.s32 	%p3, %r40, %r24;
	mov.f64 	%fd60, 0d0000000000000000;
	or.pred  	%p4, %p2, %p3;
	@%p4 bra 	$L__BB1_4;
	mul.wide.s32 	%rd6, %r41, 8;
	add.s64 	%rd7, %rd1, %rd6;
	ld.global.f64 	%fd60, [%rd7];
$L__BB1_4:
	setp.ge.s32 	%p5, %r4, %r25;
	st.shared.f64 	[%r6], %fd60;
	setp.ge.s32 	%p6, %r42, %r24;
	mov.f64 	%fd61, 0d0000000000000000;
	or.pred  	%p7, %p5, %p6;
	@%p7 bra 	$L__BB1_6;
	mul.wide.s32 	%rd8, %r43, 8;
	add.s64 	%rd9, %rd2, %rd8;
	ld.global.f64 	%fd61, [%rd9];
$L__BB1_6:
	st.shared.f64 	[%r7], %fd61;
	bar.sync 	0;
	ld.shared.f64 	%fd12, [%r5];
	ld.shared.f64 	%fd13, [%r8];
	fma.rn.f64 	%fd14, %fd12, %fd13, %fd62;
	ld.shared.f64 	%fd15, [%r5+8];
	ld.shared.f64 	%fd16, [%r8+128];
	fma.rn.f64 	%fd17, %fd15, %fd16, %fd14;
	ld.shared.f64 	%fd18, [%r5+16];
	ld.shared.f64 	%fd19, [%r8+256];
	fma.rn.f64 	%fd20, %fd18, %fd19, %fd17;
	ld.shared.f64 	%fd21, [%r5+24];
	ld.shared.f64 	%fd22, [%r8+384];
	fma.rn.f64 	%fd23, %fd21, %fd22, %fd20;
	ld.shared.f64 	%fd24, [%r5+32];
	ld.shared.f64 	%fd25, [%r8+512];
	fma.rn.f64 	%fd26, %fd24, %fd25, %fd23;
	ld.shared.f64 	%fd27, [%r5+40];
	ld.shared.f64 	%fd28, [%r8+640];
	fma.rn.f64 	%fd29, %fd27, %fd28, %fd26;
	ld.shared.f64 	%fd30, [%r5+48];
	ld.shared.f64 	%fd31, [%r8+768];
	fma.rn.f64 	%fd32, %fd30, %fd31, %fd29;
	ld.shared.f64 	%fd33, [%r5+56];
	ld.shared.f64 	%fd34, [%r8+896];
	fma.rn.f64 	%fd35, %fd33, %fd34, %fd32;
	ld.shared.f64 	%fd36, [%r5+64];
	ld.shared.f64 	%fd37, [%r8+1024];
	fma.rn.f64 	%fd38, %fd36, %fd37, %fd35;
	ld.shared.f64 	%fd39, [%r5+72];
	ld.shared.f64 	%fd40, [%r8+1152];
	fma.rn.f64 	%fd41, %fd39, %fd40, %fd38;
	ld.shared.f64 	%fd42, [%r5+80];
	ld.shared.f64 	%fd43, [%r8+1280];
	fma.rn.f64 	%fd44, %fd42, %fd43, %fd41;
	ld.shared.f64 	%fd45, [%r5+88];
	ld.shared.f64 	%fd46, [%r8+1408];
	fma.rn.f64 	%fd47, %fd45, %fd46, %fd44;
	ld.shared.f64 	%fd48, [%r5+96];
	ld.shared.f64 	%fd49, [%r8+1536];
	fma.rn.f64 	%fd50, %fd48, %fd49, %fd47;
	ld.shared.f64 	%fd51, [%r5+104];
	ld.shared.f64 	%fd52, [%r8+1664];
	fma.rn.f64 	%fd53, %fd51, %fd52, %fd50;
	ld.shared.f64 	%fd54, [%r5+112];
	ld.shared.f64 	%fd55, [%r8+1792];
	fma.rn.f64 	%fd56, %fd54, %fd55, %fd53;
	ld.shared.f64 	%fd57, [%r5+120];
	ld.shared.f64 	%fd58, [%r8+1920];
	fma.rn.f64 	%fd62, %fd57, %fd58, %fd56;
	bar.sync 	0;
	add.s32 	%r44, %r44, 1;
	add.s32 	%r43, %r43, %r11;
	add.s32 	%r42, %r42, 16;
	add.s32 	%r41, %r41, 16;
	add.s32 	%r40, %r40, 16;
	setp.ne.s32 	%p8, %r44, 1;
	@%p8 bra 	$L__BB1_2;
$L__BB1_7:
	setp.ge.s32 	%p9, %r3, %r23;
	setp.ge.s32 	%p10, %r4, %r25;
	or.pred  	%p11, %p9, %p10;
	@%p11 bra 	$L__BB1_9;
	mad.lo.s32 	%r39, %r25, %r3, %r4;
	cvta.to.global.u64 	%rd10, %rd5;
	mul.wide.s32 	%rd11, %r39, 8;
	add.s64 	%rd12, %rd10, %rd11;
	st.global.f64 	[%rd12], %fd62;
$L__BB1_9:
	ret;

}


// ===== COMPILED SASS (sm_100) =====

	.target	sm_100

	.elftype	@"ET_EXEC"


//--------------------- .note.nv.tkinfo           --------------------------
	.section	.note.nv.tkinfo,"",@"SHT_NOTE"
	.sectionflags	@"SHF_NOTE_NV_TKINFO"
	.tkinfo
        /*0018*/ 	.word	0x00000002
        /*0030*/ 	.string	""
        /*0030*/ 	.string	"ptxas"
        /*0030*/ 	.string	"Cuda compilation tools, release 13.0, V13.0.88"
        /*0030*/ 	.string	"Build cuda_13.0.r13.0/compiler.36424714_0"
        /*0030*/ 	.string	"-arch sm_100 -m 64 "



//--------------------- .note.nv.cuinfo           --------------------------
	.section	.note.nv.cuinfo,"",@"SHT_NOTE"
	.sectionflags	@"SHF_NOTE_NV_CUINFO"
        /*0018*/ 	.short	0x0002
        /*001a*/ 	.short	0x0064
        /*001c*/ 	.short	0x0082
	.zero		2


//--------------------- .nv.info                  --------------------------
	.section	.nv.info,"",@"SHT_CUDA_INFO"
	.align	4


	//----- nvinfo : EIATTR_REGCOUNT
	.align		4
        /*0000*/ 	.byte	0x04, 0x2f
        /*0002*/ 	.short	(.L_1 - .L_0)
	.align		4
.L_0:
        /*0004*/ 	.word	index@(_Z17matrix_dot_kernelPdS_S_iii)
        /*0008*/ 	.word	0x00000020


	//----- nvinfo : EIATTR_FRAME_SIZE
	.align		4
.L_1:
        /*000c*/ 	.byte	0x04, 0x11
        /*000e*/ 	.short	(.L_3 - .L_2)
	.align		4
.L_2:
        /*0010*/ 	.word	index@(_Z17matrix_dot_kernelPdS_S_iii)
        /*0014*/ 	.word	0x00000000


	//----- nvinfo : EIATTR_REGCOUNT
	.align		4
.L_3:
        /*0018*/ 	.byte	0x04, 0x2f
        /*001a*/ 	.short	(.L_5 - .L_4)
	.align		4
.L_4:
        /*001c*/ 	.word	index@(_Z17matrix_mul_kernelPdS_S_iii)
        /*0020*/ 	.word	0x00000020


	//----- nvinfo : EIATTR_FRAME_SIZE
	.align		4
.L_5:
        /*0024*/ 	.byte	0x04, 0x11
        /*0026*/ 	.short	(.L_7 - .L_6)
	.align		4
.L_6:
        /*0028*/ 	.word	index@(_Z17matrix_mul_kernelPdS_S_iii)
        /*002c*/ 	.word	0x00000000


	//----- nvinfo : EIATTR_MIN_STACK_SIZE
	.align		4
.L_7:
        /*0030*/ 	.byte	0x04, 0x12
        /*0032*/ 	.short	(.L_9 - .L_8)
	.align		4
.L_8:
        /*0034*/ 	.word	index@(_Z17matrix_mul_kernelPdS_S_iii)
        /*0038*/ 	.word	0x00000000


	//----- nvinfo : EIATTR_MIN_STACK_SIZE
	.align		4
.L_9:
        /*003c*/ 	.byte	0x04, 0x12
        /*003e*/ 	.short	(.L_11 - .L_10)
	.align		4
.L_10:
        /*0040*/ 	.word	index@(_Z17matrix_dot_kernelPdS_S_iii)
        /*0044*/ 	.word	0x00000000
.L_11:


//--------------------- .nv.compat                --------------------------
	.section	.nv.compat,"",@"SHT_CUDA_COMPAT_INFO"
	.align	4
        /*0000*/ 	.byte	0x02, 0x09, 0x00, 0x00, 0x02, 0x02, 0x01, 0x00, 0x02, 0x05, 0x05, 0x00, 0x03, 0x07, 0x01, 0x01
        /*0010*/ 	.byte	0x02, 0x03, 0x00, 0x00, 0x02, 0x06, 0x01, 0x00, 0x04, 0x0b, 0x08, 0x00, 0x01, 0x00, 0x00, 0x00
        /*0020*/ 	.byte	0x00, 0x00, 0x00, 0x00


//--------------------- .nv.info._Z17matrix_mul_kernelPdS_S_iii --------------------------
	.section	.nv.info._Z17matrix_mul_kernelPdS_S_iii,"",@"SHT_CUDA_INFO"
	.sectionflags	@""
	.align	4


	//----- nvinfo : EIATTR_CUDA_API_VERSION
	.align		4
        /*0000*/ 	.byte	0x04, 0x37
        /*0002*/ 	.short	(.L_13 - .L_12)
.L_12:
        /*0004*/ 	.word	0x00000082


	//----- nvinfo : EIATTR_KPARAM_INFO
	.align		4
.L_13:
        /*0008*/ 	.byte	0x04, 0x17
        /*000a*/ 	.short	(.L_15 - .L_14)
.L_14:
        /*000c*/ 	.word	0x00000000
        /*0010*/ 	.short	0x0005
        /*0012*/ 	.short	0x0020
        /*0014*/ 	.byte	0x00, 0xf0, 0x11, 0x00


	//----- nvinfo : EIATTR_KPARAM_INFO
	.align		4
.L_15:
        /*0018*/ 	.byte	0x04, 0x17
        /*001a*/ 	.short	(.L_17 - .L_16)
.L_16:
        /*001c*/ 	.word	0x00000000
        /*0020*/ 	.short	0x0004
        /*0022*/ 	.short	0x001c
        /*0024*/ 	.byte	0x00, 0xf0, 0x11, 0x00


	//----- nvinfo : EIATTR_KPARAM_INFO
	.align		4
.L_17:
        /*0028*/ 	.byte	0x04, 0x17
        /*002a*/ 	.short	(.L_19 - .L_18)
.L_18:
        /*002c*/ 	.word	0x00000000
        /*0030*/ 	.short	0x0003
        /*0032*/ 	.short	0x0018
        /*0034*/ 	.byte	0x00, 0xf0, 0x11, 0x00


	//----- nvinfo : EIATTR_KPARAM_INFO
	.align		4
.L_19:
        /*0038*/ 	.byte	0x04, 0x17
        /*003a*/ 	.short	(.L_21 - .L_20)
.L_20:
        /*003c*/ 	.word	0x00000000
        /*0040*/ 	.short	0x0002
        /*0042*/ 	.short	0x0010
        /*0044*/ 	.byte	0x00, 0xf5, 0x21, 0x00


	//----- nvinfo : EIATTR_KPARAM_INFO
	.align		4
.L_21:
        /*0048*/ 	.byte	0x04, 0x17
        /*004a*/ 	.short	(.L_23 - .L_22)
.L_22:
        /*004c*/ 	.word	0x00000000
        /*0050*/ 	.short	0x0001
        /*0052*/ 	.short	0x0008
        /*0054*/ 	.byte	0x00, 0xf5, 0x21, 0x00


	//----- nvinfo : EIATTR_KPARAM_INFO
	.align		4
.L_23:
        /*0058*/ 	.byte	0x04, 0x17
        /*005a*/ 	.short	(.L_25 - .L_24)
.L_24:
        /*005c*/ 	.word	0x00000000
        /*0060*/ 	.short	0x0000
        /*0062*/ 	.short	0x0000
        /*0064*/ 	.byte	0x00, 0xf5, 0x21, 0x00


	//----- nvinfo : EIATTR_SPARSE_MMA_MASK
	.align		4
.L_25:
        /*0068*/ 	.byte	0x03, 0x50
        /*006a*/ 	.short	0x0000


	//----- nvinfo : EIATTR_MAXREG_COUNT
	.align		4
        /*006c*/ 	.byte	0x03, 0x1b
        /*006e*/ 	.short	0x00ff


	//----- nvinfo : EIATTR_NUM_BARRIERS
	.align		4
        /*0070*/ 	.byte	0x02, 0x4c
        /*0072*/ 	.byte	0x01
	.zero		1


	//----- nvinfo : EIATTR_MERCURY_ISA_VERSION
	.align		4
        /*0074*/ 	.byte	0x03, 0x5f
        /*0076*/ 	.short	0x0101


	//----- nvinfo : EIATTR_VRC_CTA_INIT_COUNT
	.align		4
        /*0078*/ 	.byte	0x02, 0x4a
	.zero		1
	.zero		1


	//----- nvinfo : EIATTR_EXIT_INSTR_OFFSETS
	.align		4
        /*007c*/ 	.byte	0x04, 0x1c
        /*007e*/ 	.short	(.L_27 - .L_26)


	//   ....[0]....
.L_26:
        /*0080*/ 	.word	0x00000650


	//   ....[1]....
        /*0084*/ 	.word	0x000006a0


	//----- nvinfo : EIATTR_CBANK_PARAM_SIZE
	.align		4
.L_27:
        /*0088*/ 	.byte	0x03, 0x19
        /*008a*/ 	.short	0x0024


	//----- nvinfo : EIATTR_PARAM_CBANK
	.align		4
        /*008c*/ 	.byte	0x04, 0x0a
        /*008e*/ 	.short	(.L_29 - .L_28)
	.align		4
.L_28:
        /*0090*/ 	.word	index@(.nv.constant0._Z17matrix_mul_kernelPdS_S_iii)
        /*0094*/ 	.short	0x0380
        /*0096*/ 	.short	0x0024


	//----- nvinfo : EIATTR_SW_WAR
	.align		4
.L_29:
        /*0098*/ 	.byte	0x04, 0x36
        /*009a*/ 	.short	(.L_31 - .L_30)
.L_30:
        /*009c*/ 	.word	0x00000008
.L_31:


//--------------------- .nv.info._Z17matrix_dot_kernelPdS_S_iii --------------------------
	.section	.nv.info._Z17matrix_dot_kernelPdS_S_iii,"",@"SHT_CUDA_INFO"
	.sectionflags	@""
	.align	4


	//----- nvinfo : EIATTR_CUDA_API_VERSION
	.align		4
        /*0000*/ 	.byte	0x04, 0x37
        /*0002*/ 	.short	(.L_33 - .L_32)
.L_32:
        /*0004*/ 	.word	0x00000082


	//----- nvinfo : EIATTR_KPARAM_INFO
	.align		4
.L_33:
        /*0008*/ 	.byte	0x04, 0x17
        /*000a*/ 	.short	(.L_35 - .L_34)
.L_34:
        /*000c*/ 	.word	0x00000000
        /*0010*/ 	.short	0x0005
        /*0012*/ 	.short	0x0020
        /*0014*/ 	.byte	0x00, 0xf0, 0x11, 0x00


	//----- nvinfo : EIATTR_KPARAM_INFO
	.align		4
.L_35:
        /*0018*/ 	.byte	0x04, 0x17
        /*001a*/ 	.short	(.L_37 - .L_36)
.L_36:
        /*001c*/ 	.word	0x00000000
        /*0020*/ 	.short	0x0004
        /*0022*/ 	.short	0x001c
        /*0024*/ 	.byte	0x00, 0xf0, 0x11, 0x00


	//----- nvinfo : EIATTR_KPARAM_INFO
	.align		4
.L_37:
        /*0028*/ 	.byte	0x04, 0x17
        /*002a*/ 	.short	(.L_39 - .L_38)
.L_38:
        /*002c*/ 	.word	0x00000000
        /*0030*/ 	.short	0x0003
        /*0032*/ 	.short	0x0018
        /*0034*/ 	.byte	0x00, 0xf0, 0x11, 0x00


	//----- nvinfo : EIATTR_KPARAM_INFO
	.align		4
.L_39:
        /*0038*/ 	.byte	0x04, 0x17
        /*003a*/ 	.short	(.L_41 - .L_40)
.L_40:
        /*003c*/ 	.word	0x00000000
        /*0040*/ 	.short	0x0002
        /*0042*/ 	.short	0x0010
        /*0044*/ 	.byte	0x00, 0xf5, 0x21, 0x00


	//----- nvinfo : EIATTR_KPARAM_INFO
	.align		4
.L_41:
        /*0048*/ 	.byte	0x04, 0x17
        /*004a*/ 	.short	(.L_43 - .L_42)
.L_42:
        /*004c*/ 	.word	0x00000000
        /*0050*/ 	.short	0x0001
        /*0052*/ 	.short	0x0008
        /*0054*/ 	.byte	0x00, 0xf5, 0x21, 0x00


	//----- nvinfo : EIATTR_KPARAM_INFO
	.align		4
.L_43:
        /*0058*/ 	.byte	0x04, 0x17
        /*005a*/ 	.short	(.L_45 - .L_44)
.L_44:
        /*005c*/ 	.word	0x00000000
        /*0060*/ 	.short	0x0000
        /*0062*/ 	.short	0x0000
        /*0064*/ 	.byte	0x00, 0xf5, 0x21, 0x00


	//----- nvinfo : EIATTR_SPARSE_MMA_MASK
	.align		4
.L_45:
        /*0068*/ 	.byte	0x03, 0x50
        /*006a*/ 	.short	0x0000


	//----- nvinfo : EIATTR_MAXREG_COUNT
	.align		4
        /*006c*/ 	.byte	0x03, 0x1b
        /*006e*/ 	.short	0x00ff


	//----- nvinfo : EIATTR_MERCURY_ISA_VERSION
	.align		4
        /*0070*/ 	.byte	0x03, 0x5f
        /*0072*/ 	.short	0x0101


	//----- nvinfo : EIATTR_VRC_CTA_INIT_COUNT
	.align		4
        /*0074*/ 	.byte	0x02, 0x4a
	.zero		1
	.zero		1


	//----- nvinfo : EIATTR_EXIT_INSTR_OFFSETS
	.align		4
        /*0078*/ 	.byte	0x04, 0x1c
        /*007a*/ 	.short	(.L_47 - .L_46)


	//   ....[0]....
.L_46:
        /*007c*/ 	.word	0x000000d0


	//   ....[1]....
        /*0080*/ 	.word	0x000008f0


	//----- nvinfo : EIATTR_CBANK_PARAM_SIZE
	.align		4
.L_47:
        /*0084*/ 	.byte	0x03, 0x19
        /*0086*/ 	.short	0x0024


	//----- nvinfo : EIATTR_PARAM_CBANK
	.align		4
        /*0088*/ 	.byte	0x04, 0x0a
        /*008a*/ 	.short	(.L_49 - .L_48)
	.align		4
.L_48:
        /*008c*/ 	.word	index@(.nv.constant0._Z17matrix_dot_kernelPdS_S_iii)
        /*0090*/ 	.short	0x0380
        /*0092*/ 	.short	0x0024


	//----- nvinfo : EIATTR_SW_WAR
	.align		4
.L_49:
        /*0094*/ 	.byte	0x04, 0x36
        /*0096*/ 	.short	(.L_51 - .L_50)
.L_50:
        /*0098*/ 	.word	0x00000008
.L_51:


//--------------------- .nv.callgraph             --------------------------
	.section	.nv.callgraph,"",@"SHT_CUDA_CALLGRAPH"
	.align	4
	.sectionentsize	8
	.align		4
        /*0000*/ 	.word	0x00000000
	.align		4
        /*0004*/ 	.word	0xffffffff
	.align		4
        /*0008*/ 	.word	0x00000000
	.align		4
        /*000c*/ 	.word	0xfffffffe
	.align		4
        /*0010*/ 	.word	0x00000000
	.align		4
        /*0014*/ 	.word	0xfffffffd
	.align		4
        /*0018*/ 	.word	0x00000000
	.align		4
        /*001c*/ 	.word	0xfffffffc


//--------------------- .text._Z17matrix_mul_kernelPdS_S_iii --------------------------
	.section	.text._Z17matrix_mul_kernelPdS_S_iii,"ax",@progbits
	.align	128
        .global         _Z17matrix_mul_kernelPdS_S_iii
        .type           _Z17matrix_mul_kernelPdS_S_iii,@function
        .size           _Z17matrix_mul_kernelPdS_S_iii,(.L_x_8 - _Z17matrix_mul_kernelPdS_S_iii)
        .other          _Z17matrix_mul_kernelPdS_S_iii,@"STO_CUDA_ENTRY STV_DEFAULT"
_Z17matrix_mul_kernelPdS_S_iii:
.text._Z17matrix_mul_kernelPdS_S_iii:
[----:B------:R-:W-:Y:S01]  /*0000*/  LDC R1, c[0x0][0x37c] ;  /* 0x0000df00ff017b82 */ /* 0x000fe20000000800 */
[----:B------:R-:W0:Y:S01]  /*0010*/  S2R R17, SR_TID.Y ;  /* 0x0000000000117919 */ /* 0x000e220000002200 */
[----:B------:R-:W1:Y:S06]  /*0020*/  LDCU UR9, c[0x0][0x39c] ;  /* 0x00007380ff0977ac */ /* 0x000e6c0008000800 */
[----:B------:R-:W0:Y:S01]  /*0030*/  LDC R0, c[0x0][0x364] ;  /* 0x0000d900ff007b82 */ /* 0x000e220000000800 */
[----:B------:R-:W-:Y:S01]  /*0040*/  CS2R R10, SRZ ;  /* 0x00000000000a7805 */ /* 0x000fe2000001ff00 */
[----:B------:R-:W2:Y:S01]  /*0050*/  S2R R16, SR_TID.X ;  /* 0x0000000000107919 */ /* 0x000ea20000002100 */
[----:B------:R-:W3:Y:S01]  /*0060*/  LDCU UR13, c[0x0][0x3a0] ;  /* 0x00007400ff0d77ac */ /* 0x000ee20008000800 */
[----:B------:R-:W4:Y:S04]  /*0070*/  LDCU.64 UR10, c[0x0][0x358] ;  /* 0x00006b00ff0a77ac */ /* 0x000f280008000a00 */
[----:B------:R-:W0:Y:S08]  /*0080*/  S2UR UR4, SR_CTAID.Y ;  /* 0x00000000000479c3 */ /* 0x000e300000002600 */
[----:B------:R-:W2:Y:S01]  /*0090*/  S2UR UR5, SR_CTAID.X ;  /* 0x00000000000579c3 */ /* 0x000ea20000002500 */
[----:B-1----:R-:W-:-:S07]  /*00a0*/  UISETP.GE.AND UP0, UPT, UR9, -0xe, UPT ;  /* 0xfffffff20900788c */ /* 0x002fce000bf06270 */
[----:B------:R-:W2:Y:S01]  /*00b0*/  LDC R3, c[0x0][0x360] ;  /* 0x0000d800ff037b82 */ /* 0x000ea20000000800 */
[----:B0-----:R-:W-:Y:S02]  /*00c0*/  IMAD R19, R0, UR4, R17 ;  /* 0x0000000400137c24 */ /* 0x001fe4000f8e0211 */
[----:B--2---:R-:W-:Y:S01]  /*00d0*/  IMAD R18, R3, UR5, R16 ;  /* 0x0000000503127c24 */ /* 0x004fe2000f8e0210 */
[----:B---34-:R-:W-:Y:S06]  /*00e0*/  BRA.U !UP0, `(.L_x_0) ;  /* 0x00000005084c7547 */ /* 0x018fec000b800000 */
[----:B------:R-:W0:Y:S01]  /*00f0*/  S2UR UR7, SR_CgaCtaId ;  /* 0x00000000000779c3 */ /* 0x000e220000008800 */
[----:B------:R-:W-:Y:S01]  /*0100*/  UMOV UR6, 0x400 ;  /* 0x0000040000067882 */ /* 0x000fe20000000000 */
[----:B------:R-:W1:Y:S01]  /*0110*/  LDCU UR12, c[0x0][0x3a0] ;  /* 0x00007400ff0c77ac */ /* 0x000e620008000800 */
[----:B------:R-:W-:Y:S01]  /*0120*/  CS2R R10, SRZ ;  /* 0x00000000000a7805 */ /* 0x000fe2000001ff00 */
[----:B------:R-:W-:Y:S01]  /*0130*/  IMAD R6, R19, UR9, R16 ;  /* 0x0000000913067c24 */ /* 0x000fe2000f8e0210 */
[----:B------:R-:W-:-:S03]  /*0140*/  UIADD3 UR4, UPT, UPT, UR9, -0x1, URZ ;  /* 0xffffffff09047890 */ /* 0x000fc6000fffe0ff */
[----:B------:R-:W2:Y:S01]  /*0150*/  LDC R0, c[0x0][0x3a0] ;  /* 0x0000e800ff007b82 */ /* 0x000ea20000000800 */
[----:B------:R-:W3:Y:S01]  /*0160*/  LDCU.64 UR14, c[0x0][0x398] ;  /* 0x00007300ff0e77ac */ /* 0x000ee20008000a00 */
[----:B------:R-:W-:-:S04]  /*0170*/  USHF.R.S32.HI UR5, URZ, 0x1f, UR4 ;  /* 0x0000001fff057899 */ /* 0x000fc80008011404 */
[----:B------:R-:W-:Y:S01]  /*0180*/  ULEA.HI UR5, UR5, UR4, URZ, 0x4 ;  /* 0x0000000405057291 */ /* 0x000fe2000f8f20ff */
[----:B-1----:R-:W-:-:S03]  /*0190*/  IMAD R7, R17, UR12, R18 ;  /* 0x0000000c11077c24 */ /* 0x002fc6000f8e0212 */
[----:B------:R-:W-:Y:S02]  /*01a0*/  USHF.R.S32.HI UR5, URZ, 0x4, UR5 ;  /* 0x00000004ff057899 */ /* 0x000fe40008011405 */
[----:B0-----:R-:W-:Y:S02]  /*01b0*/  ULEA UR8, UR7, UR6, 0x18 ;  /* 0x0000000607087291 */ /* 0x001fe4000f8ec0ff */
[----:B------:R-:W-:Y:S02]  /*01c0*/  UIADD3 UR6, UPT, UPT, UR6, 0x800, URZ ;  /* 0x0000080006067890 */ /* 0x000fe4000fffe0ff */
[----:B------:R-:W-:Y:S02]  /*01d0*/  UIADD3 UR5, UPT, UPT, -UR5, URZ, URZ ;  /* 0x000000ff05057290 */ /* 0x000fe4000fffe1ff */
[----:B------:R-:W-:Y:S01]  /*01e0*/  ULEA UR6, UR7, UR6, 0x18 ;  /* 0x0000000607067291 */ /* 0x000fe2000f8ec0ff */
[----:B------:R-:W-:-:S05]  /*01f0*/  LEA R5, R17, UR8, 0x7 ;  /* 0x0000000811057c11 */ /* 0x000fca000f8e38ff */
[C---:B------:R-:W-:Y:S01]  /*0200*/  LEA R2, R16.reuse, UR6, 0x3 ;  /* 0x0000000610027c11 */ /* 0x040fe2000f8e18ff */
[----:B------:R-:W-:-:S04]  /*0210*/  IMAD R4, R16, 0x8, R5 ;  /* 0x0000000810047824 */ /* 0x000fc800078e0205 */
[----:B---3--:R-:W-:-:S07]  /*0220*/  IMAD R3, R17, 0x80, R2 ;  /* 0x0000008011037824 */ /* 0x008fce00078e0202 */
.L_x_1:
[----:B------:R-:W-:Y:S02]  /*0230*/  ISETP.GE.AND P1, PT, R16, UR15, PT ;  /* 0x0000000f10007c0c */ /* 0x000fe4000bf26270 */
[----:B------:R-:W-:Y:S02]  /*0240*/  CS2R R24, SRZ ;  /* 0x0000000000187805 */ /* 0x000fe4000001ff00 */
[----:B------:R-:W-:Y:S02]  /*0250*/  ISETP.GE.AND P0, PT, R17, UR15, PT ;  /* 0x0000000f11007c0c */ /* 0x000fe4000bf06270 */
[----:B------:R-:W-:Y:S02]  /*0260*/  CS2R R26, SRZ ;  /* 0x00000000001a7805 */ /* 0x000fe4000001ff00 */
[----:B------:R-:W-:Y:S02]  /*0270*/  ISETP.GE.OR P1, PT, R19, UR14, P1 ;  /* 0x0000000e13007c0c */ /* 0x000fe40008f26670 */
[----:B--2---:R-:W-:-:S11]  /*0280*/  ISETP.GE.OR P0, PT, R18, R0, P0 ;  /* 0x000000001200720c */ /* 0x004fd60000706670 */
[----:B------:R-:W0:Y:S08]  /*0290*/  @!P1 LDC.64 R12, c[0x0][0x380] ;  /* 0x0000e000ff0c9b82 */ /* 0x000e300000000a00 */
[----:B------:R-:W1:Y:S01]  /*02a0*/  @!P0 LDC.64 R8, c[0x0][0x388] ;  /* 0x0000e200ff088b82 */ /* 0x000e620000000a00 */
[----:B0-----:R-:W-:-:S05]  /*02b0*/  @!P1 IMAD.WIDE R28, R6, 0x8, R12 ;  /* 0x00000008061c9825 */ /* 0x001fca00078e020c */
[----:B------:R-:W2:Y:S01]  /*02c0*/  @!P1 LDG.E.64 R24, desc[UR10][R28.64] ;  /* 0x0000000a1c189981 */ /* 0x000ea2000c1e1b00 */
[----:B-1----:R-:W-:-:S05]  /*02d0*/  @!P0 IMAD.WIDE R20, R7, 0x8, R8 ;  /* 0x0000000807148825 */ /* 0x002fca00078e0208 */
[----:B------:R-:W3:Y:S04]  /*02e0*/  @!P0 LDG.E.64 R26, desc[UR10][R20.64] ;  /* 0x0000000a141a8981 */ /* 0x000ee8000c1e1b00 */
[----:B--2---:R-:W-:Y:S04]  /*02f0*/  STS.64 [R4], R24 ;  /* 0x0000001804007388 */ /* 0x004fe80000000a00 */
[----:B---3--:R-:W-:Y:S01]  /*0300*/  STS.64 [R3], R26 ;  /* 0x0000001a03007388 */ /* 0x008fe20000000a00 */
[----:B------:R-:W-:Y:S06]  /*0310*/  BAR.SYNC.DEFER_BLOCKING 0x0 ;  /* 0x0000000000007b1d */ /* 0x000fec0000010000 */
[----:B------:R-:W-:Y:S04]  /*0320*/  LDS.64 R8, [R2] ;  /* 0x0000000002087984 */ /* 0x000fe80000000a00 */
[----:B------:R-:W0:Y:S04]  /*0330*/  LDS.128 R12, [R5] ;  /* 0x00000000050c7984 */ /* 0x000e280000000c00 */
[----:B------:R-:W1:Y:S04]  /*0340*/  LDS.64 R20, [R2+0x80] ;  /* 0x0000800002147984 */ /* 0x000e680000000a00 */
[----:B------:R-:W-:Y:S04]  /*0350*/  LDS.64 R22, [R2+0x100] ;  /* 0x0001000002167984 */ /* 0x000fe80000000a00 */
[----:B------:R-:W-:Y:S01]  /*0360*/  LDS.64 R24, [R2+0x200] ;  /* 0x0002000002187984 */ /* 0x000fe20000000a00 */
[----:B0-----:R-:W-:-:S03]  /*0370*/  DFMA R12, R12, R8, R10 ;  /* 0x000000080c0c722b */ /* 0x001fc6000000000a */
[----:B------:R-:W0:Y:S05]  /*0380*/  LDS.128 R8, [R5+0x10] ;  /* 0x0000100005087984 */ /* 0x000e2a0000000c00 */
[----:B-1----:R-:W-:Y:S01]  /*0390*/  DFMA R14, R20, R14, R12 ;  /* 0x0000000e140e722b */ /* 0x002fe2000000000c */
[----:B------:R-:W1:Y:S07]  /*03a0*/  LDS.64 R20, [R2+0x180] ;  /* 0x0001800002147984 */ /* 0x000e6e0000000a00 */
[----:B0-----:R-:W-:-:S02]  /*03b0*/  DFMA R8, R8, R22, R14 ;  /* 0x000000160808722b */ /* 0x001fc4000000000e */
[----:B------:R-:W0:Y:S04]  /*03c0*/  LDS.128 R12, [R5+0x20] ;  /* 0x00002000050c7984 */ /* 0x000e280000000c00 */
[----:B------:R-:W-:Y:S02]  /*03d0*/  LDS.64 R22, [R2+0x300] ;  /* 0x0003000002167984 */ /* 0x000fe40000000a00 */
[----:B-1----:R-:W-:Y:S02]  /*03e0*/  DFMA R10, R20, R10, R8 ;  /* 0x0000000a140a722b */ /* 0x002fe40000000008 */
[----:B------:R-:W1:Y:S06]  /*03f0*/  LDS.64 R20, [R2+0x280] ;  /* 0x0002800002147984 */ /* 0x000e6c0000000a00 */
        /* <DEDUP_REMOVED lines=17> */
[----:B------:R-:W2:Y:S02]  /*0510*/  LDS.64 R22, [R2+0x680] ;  /* 0x0006800002167984 */ /* 0x000ea40000000a00 */
[----:B-1----:R-:W-:Y:S02]  /*0520*/  DFMA R10, R20, R10, R8 ;  /* 0x0000000a140a722b */ /* 0x002fe40000000008 */
[----:B------:R-:W-:Y:S06]  /*0530*/  LDS.64 R20, [R2+0x700] ;  /* 0x0007000002147984 */ /* 0x000fec0000000a00 */
[----:B0-----:R-:W-:-:S02]  /*0540*/  DFMA R24, R12, R24, R10 ;  /* 0x000000180c18722b */ /* 0x001fc4000000000a */
[----:B------:R-:W0:Y:S04]  /*0550*/  LDS.128 R8, [R5+0x70] ;  /* 0x0000700005087984 */ /* 0x000e280000000c00 */
[----:B------:R-:W1:Y:S02]  /*0560*/  LDS.64 R12, [R2+0x780] ;  /* 0x00078000020c7984 */ /* 0x000e640000000a00 */
[----:B--2---:R-:W-:Y:S01]  /*0570*/  DFMA R14, R22, R14, R24 ;  /* 0x0000000e160e722b */ /* 0x004fe20000000018 */
[----:B------:R-:W-:-:S04]  /*0580*/  UIADD3 UR5, UPT, UPT, UR5, 0x1, URZ ;  /* 0x0000000105057890 */ /* 0x000fc8000fffe0ff */
[----:B------:R-:W-:Y:S01]  /*0590*/  UISETP.NE.AND UP0, UPT, UR5, 0x1, UPT ;  /* 0x000000010500788c */ /* 0x000fe2000bf05270 */
[----:B------:R-:W-:Y:S01]  /*05a0*/  VIADD R17, R17, 0x10 ;  /* 0x0000001011117836 */ /* 0x000fe20000000000 */
[----:B------:R-:W-:Y:S01]  /*05b0*/  IADD3 R16, PT, PT, R16, 0x10, RZ ;  /* 0x0000001010107810 */ /* 0x000fe20007ffe0ff */
[----:B------:R-:W-:Y:S01]  /*05c0*/  VIADD R6, R6, 0x10 ;  /* 0x0000001006067836 */ /* 0x000fe20000000000 */
[----:B------:R-:W-:Y:S01]  /*05d0*/  LEA R7, R0, R7, 0x4 ;  /* 0x0000000700077211 */ /* 0x000fe200078e20ff */
[----:B0-----:R-:W-:-:S08]  /*05e0*/  DFMA R8, R8, R20, R14 ;  /* 0x000000140808722b */ /* 0x001fd0000000000e */
[----:B-1----:R-:W-:Y:S01]  /*05f0*/  DFMA R10, R12, R10, R8 ;  /* 0x0000000a0c0a722b */ /* 0x002fe20000000008 */
[----:B------:R-:W-:Y:S06]  /*0600*/  BAR.SYNC.DEFER_BLOCKING 0x0 ;  /* 0x0000000000007b1d */ /* 0x000fec0000010000 */
[----:B------:R-:W-:Y:S05]  /*0610*/  BRA.U UP0, `(.L_x_1) ;  /* 0xfffffffd00047547 */ /* 0x000fea000b83ffff */
.L_x_0:
[----:B------:R-:W0:Y:S01]  /*0620*/  LDCU UR4, c[0x0][0x398] ;  /* 0x00007300ff0477ac */ /* 0x000e220008000800 */
[----:B------:R-:W-:-:S04]  /*0630*/  ISETP.GE.AND P0, PT, R18, UR13, PT ;  /* 0x0000000d12007c0c */ /* 0x000fc8000bf06270 */
[----:B0-----:R-:W-:-:S13]  /*0640*/  ISETP.GE.OR P0, PT, R19, UR4, P0 ;  /* 0x0000000413007c0c */ /* 0x001fda0008706670 */
[----:B------:R-:W-:Y:S05]  /*0650*/  @P0 EXIT ;  /* 0x000000000000094d */ /* 0x000fea0003800000 */
[----:B------:R-:W0:Y:S01]  /*0660*/  LDC.64 R2, c[0x0][0x390] ;  /* 0x0000e400ff027b82 */ /* 0x000e220000000a00 */
[----:B------:R-:W-:-:S04]  /*0670*/  IMAD R19, R19, UR13, R18 ;  /* 0x0000000d13137c24 */ /* 0x000fc8000f8e0212 */
[----:B0-----:R-:W-:-:S05]  /*0680*/  IMAD.WIDE R2, R19, 0x8, R2 ;  /* 0x0000000813027825 */ /* 0x001fca00078e0202 */
[----:B------:R-:W-:Y:S01]  /*0690*/  STG.E.64 desc[UR10][R2.64], R10 ;  /* 0x0000000a02007986 */ /* 0x000fe2000c101b0a */
[----:B------:R-:W-:Y:S05]  /*06a0*/  EXIT ;  /* 0x000000000000794d */ /* 0x000fea0003800000 */
.L_x_2:
[----:B------:R-:W-:-:S00]  /*06b0*/  BRA `(.L_x_2) ;  /* 0xfffffffc00fc7947 */ /* 0x000fc0000383ffff */
[----:B------:R-:W-:-:S00]  /*06c0*/  NOP ;  /* 0x0000000000007918 */ /* 0x000fc00000000000 */
        /* <DEDUP_REMOVED lines=11> */
.L_x_8:


//--------------------- .text._Z17matrix_dot_kernelPdS_S_iii --------------------------
	.section	.text._Z17matrix_dot_kernelPdS_S_iii,"ax",@progbits
	.align	128
        .global         _Z17matrix_dot_kernelPdS_S_iii
        .type           _Z17matrix_dot_kernelPdS_S_iii,@function
        .size           _Z17matrix_dot_kernelPdS_S_iii,(.L_x_9 - _Z17matrix_dot_kernelPdS_S_iii)
        .other          _Z17matrix_dot_kernelPdS_S_iii,@"STO_CUDA_ENTRY STV_DEFAULT"
_Z17matrix_dot_kernelPdS_S_iii:
.text._Z17matrix_dot_kernelPdS_S_iii:
[----:B------:R-:W-:Y:S01]  /*0000*/  LDC R1, c[0x0][0x37c] ;  /* 0x0000df00ff017b82 */ /* 0x000fe20000000800 */
[----:B------:R-:W0:Y:S07]  /*0010*/  S2R R4, SR_TID.X ;  /* 0x0000000000047919 */ /* 0x000e2e0000002100 */
[----:B------:R-:W1:Y:S01]  /*0020*/  LDC R2, c[0x0][0x364] ;  /* 0x0000d900ff027b82 */ /* 0x000e620000000800 */
[----:B------:R-:W2:Y:S01]  /*0030*/  LDCU UR6, c[0x0][0x398] ;  /* 0x00007300ff0677ac */ /* 0x000ea20008000800 */
[----:B------:R-:W1:Y:S06]  /*0040*/  S2R R5, SR_TID.Y ;  /* 0x0000000000057919 */ /* 0x000e6c0000002200 */
[----:B------:R-:W0:Y:S08]  /*0050*/  S2UR UR5, SR_CTAID.X ;  /* 0x00000000000579c3 */ /* 0x000e300000002500 */
[----:B------:R-:W0:Y:S08]  /*0060*/  LDC R3, c[0x0][0x360] ;  /* 0x0000d800ff037b82 */ /* 0x000e300000000800 */
[----:B------:R-:W1:Y:S08]  /*0070*/  S2UR UR4, SR_CTAID.Y ;  /* 0x00000000000479c3 */ /* 0x000e700000002600 */
[----:B------:R-:W3:Y:S01]  /*0080*/  LDC R0, c[0x0][0x3a0] ;  /* 0x0000e800ff007b82 */ /* 0x000ee20000000800 */
[----:B0-----:R-:W-:-:S02]  /*0090*/  IMAD R3, R3, UR5, R4 ;  /* 0x0000000503037c24 */ /* 0x001fc4000f8e0204 */
[----:B-1----:R-:W-:-:S03]  /*00a0*/  IMAD R2, R2, UR4, R5 ;  /* 0x0000000402027c24 */ /* 0x002fc6000f8e0205 */
[----:B---3--:R-:W-:-:S04]  /*00b0*/  ISETP.GE.AND P0, PT, R3, R0, PT ;  /* 0x000000000300720c */ /* 0x008fc80003f06270 */
[----:B--2---:R-:W-:-:S13]  /*00c0*/  ISETP.GE.OR P0, PT, R2, UR6, P0 ;  /* 0x0000000602007c0c */ /* 0x004fda0008706670 */
[----:B------:R-:W-:Y:S05]  /*00d0*/  @P0 EXIT ;  /* 0x000000000000094d */ /* 0x000fea0003800000 */
[----:B------:R-:W0:Y:S01]  /*00e0*/  LDC R5, c[0x0][0x39c] ;  /* 0x0000e700ff057b82 */ /* 0x000e220000000800 */
[----:B------:R-:W1:Y:S01]  /*00f0*/  LDCU.64 UR4, c[0x0][0x358] ;  /* 0x00006b00ff0477ac */ /* 0x000e620008000a00 */
[----:B------:R-:W-:Y:S02]  /*0100*/  CS2R R18, SRZ ;  /* 0x0000000000127805 */ /* 0x000fe4000001ff00 */
[----:B0-----:R-:W-:-:S13]  /*0110*/  ISETP.GE.AND P0, PT, R5, 0x1, PT ;  /* 0x000000010500780c */ /* 0x001fda0003f06270 */
[----:B-1----:R-:W-:Y:S05]  /*0120*/  @!P0 BRA `(.L_x_3) ;  /* 0x0000000400e08947 */ /* 0x002fea0003800000 */
[C---:B------:R-:W-:Y:S01]  /*0130*/  ISETP.GE.U32.AND P1, PT, R5.reuse, 0x8, PT ;  /* 0x000000080500780c */ /* 0x040fe20003f26070 */
[----:B------:R-:W-:Y:S01]  /*0140*/  HFMA2 R7, -RZ, RZ, 0, 0 ;  /* 0x00000000ff077431 */ /* 0x000fe200000001ff */
[----:B------:R-:W-:Y:S01]  /*0150*/  LOP3.LUT R4, R5, 0x7, RZ, 0xc0, !PT ;  /* 0x0000000705047812 */ /* 0x000fe200078ec0ff */
[----:B------:R-:W-:Y:S01]  /*0160*/  IMAD R6, R2, R5, RZ ;  /* 0x0000000502067224 */ /* 0x000fe200078e02ff */
[----:B------:R-:W-:Y:S02]  /*0170*/  CS2R R18, SRZ ;  /* 0x0000000000127805 */ /* 0x000fe4000001ff00 */
[----:B------:R-:W-:-:S07]  /*0180*/  ISETP.NE.AND P0, PT, R4, RZ, PT ;  /* 0x000000ff0400720c */ /* 0x000fce0003f05270 */
[----:B------:R-:W-:Y:S06]  /*0190*/  @!P1 BRA `(.L_x_4) ;  /* 0x0000000000c49947 */ /* 0x000fec0003800000 */
[----:B------:R-:W0:Y:S01]  /*01a0*/  LDC.64 R8, c[0x0][0x380] ;  /* 0x0000e000ff087b82 */ /* 0x000e220000000a00 */
[----:B------:R-:W-:Y:S01]  /*01b0*/  LOP3.LUT R7, R5, 0x7ffffff8, RZ, 0xc0, !PT ;  /* 0x7ffffff805077812 */ /* 0x000fe200078ec0ff */
[----:B------:R-:W-:Y:S01]  /*01c0*/  IMAD.MOV.U32 R27, RZ, RZ, R3 ;  /* 0x000000ffff1b7224 */ /* 0x000fe200078e0003 */
[----:B------:R-:W-:-:S03]  /*01d0*/  CS2R R18, SRZ ;  /* 0x0000000000127805 */ /* 0x000fc6000001ff00 */
[----:B------:R-:W-:Y:S02]  /*01e0*/  IMAD.MOV R26, RZ, RZ, -R7 ;  /* 0x000000ffff1a7224 */ /* 0x000fe400078e0a07 */
[----:B0-----:R-:W-:-:S03]  /*01f0*/  IMAD.WIDE.U32 R8, R6, 0x8, R8 ;  /* 0x0000000806087825 */ /* 0x001fc600078e0008 */
[----:B------:R-:W-:-:S04]  /*0200*/  IADD3 R10, P1, PT, R8, 0x20, RZ ;  /* 0x00000020080a7810 */ /* 0x000fc80007f3e0ff */
[----:B------:R-:W-:-:S09]  /*0210*/  IADD3.X R11, PT, PT, RZ, R9, RZ, P1, !PT ;  /* 0x00000009ff0b7210 */ /* 0x000fd20000ffe4ff */
.L_x_5:
[----:B------:R-:W0:Y:S01]  /*0220*/  LDC.64 R22, c[0x0][0x388] ;  /* 0x0000e200ff167b82 */ /* 0x000e220000000a00 */
[----:B------:R-:W-:Y:S01]  /*0230*/  MOV R8, R10 ;  /* 0x0000000a00087202 */ /* 0x000fe20000000f00 */
[----:B------:R-:W-:-:S05]  /*0240*/  IMAD.MOV.U32 R9, RZ, RZ, R11 ;  /* 0x000000ffff097224 */ /* 0x000fca00078e000b */
[----:B------:R-:W2:Y:S04]  /*0250*/  LDG.E.64 R14, desc[UR4][R8.64+-0x20] ;  /* 0xffffe004080e7981 */ /* 0x000ea8000c1e1b00 */
[----:B------:R-:W3:Y:S01]  /*0260*/  LDG.E.64 R10, desc[UR4][R8.64+-0x18] ;  /* 0xffffe804080a7981 */ /* 0x000ee2000c1e1b00 */
[----:B0-----:R-:W-:-:S05]  /*0270*/  IMAD.WIDE R22, R27, 0x8, R22 ;  /* 0x000000081b167825 */ /* 0x001fca00078e0216 */
[----:B------:R-:W2:Y:S01]  /*0280*/  LDG.E.64 R12, desc[UR4][R22.64] ;  /* 0x00000004160c7981 */ /* 0x000ea2000c1e1b00 */
[----:B------:R-:W-:-:S05]  /*0290*/  IMAD.WIDE R28, R0, 0x8, R22 ;  /* 0x00000008001c7825 */ /* 0x000fca00078e0216 */
[----:B------:R-:W3:Y:S01]  /*02a0*/  LDG.E.64 R16, desc[UR4][R28.64] ;  /* 0x000000041c107981 */ /* 0x000ee2000c1e1b00 */
[C---:B------:R-:W-:Y:S01]  /*02b0*/  IMAD.WIDE R24, R0.reuse, 0x8, R28 ;  /* 0x0000000800187825 */ /* 0x040fe200078e021c */
[----:B--2---:R-:W-:Y:S02]  /*02c0*/  DFMA R18, R14, R12, R18 ;  /* 0x0000000c0e12722b */ /* 0x004fe40000000012 */
[----:B------:R-:W2:Y:S04]  /*02d0*/  LDG.E.64 R14, desc[UR4][R8.64+-0x10] ;  /* 0xfffff004080e7981 */ /* 0x000ea8000c1e1b00 */
[----:B------:R-:W2:Y:S01]  /*02e0*/  LDG.E.64 R12, desc[UR4][R24.64] ;  /* 0x00000004180c7981 */ /* 0x000ea2000c1e1b00 */
[----:B------:R-:W-:Y:S01]  /*02f0*/  IMAD.WIDE R20, R0, 0x8, R24 ;  /* 0x0000000800147825 */ /* 0x000fe200078e0218 */
[----:B---3--:R-:W-:-:S02]  /*0300*/  DFMA R16, R10, R16, R18 ;  /* 0x000000100a10722b */ /* 0x008fc40000000012 */
[----:B------:R-:W3:Y:S04]  /*0310*/  LDG.E.64 R10, desc[UR4][R8.64+-0x8] ;  /* 0xfffff804080a7981 */ /* 0x000ee8000c1e1b00 */
        /* <DEDUP_REMOVED lines=9> */
[----:B------:R-:W-:-:S03]  /*03b0*/  IMAD.WIDE R24, R0, 0x8, R28 ;  /* 0x0000000800187825 */ /* 0x000fc600078e021c */
[----:B------:R-:W4:Y:S01]  /*03c0*/  LDG.E.64 R22, desc[UR4][R8.64+0x18] ;  /* 0x0000180408167981 */ /* 0x000f22000c1e1b00 */
[----:B------:R-:W-:-:S06]  /*03d0*/  IMAD.WIDE R20, R0, 0x8, R24 ;  /* 0x0000000800147825 */ /* 0x000fcc00078e0218 */
[----:B------:R-:W4:Y:S01]  /*03e0*/  LDG.E.64 R20, desc[UR4][R20.64] ;  /* 0x0000000414147981 */ /* 0x000f22000c1e1b00 */
[----:B--2---:R-:W-:-:S03]  /*03f0*/  DFMA R14, R16, R14, R18 ;  /* 0x0000000e100e722b */ /* 0x004fc60000000012 */
[----:B------:R-:W2:Y:S04]  /*0400*/  LDG.E.64 R16, desc[UR4][R8.64+0x10] ;  /* 0x0000100408107981 */ /* 0x000ea8000c1e1b00 */
[----:B------:R-:W2:Y:S01]  /*0410*/  LDG.E.64 R18, desc[UR4][R24.64] ;  /* 0x0000000418127981 */ /* 0x000ea2000c1e1b00 */
[----:B------:R-:W-:Y:S01]  /*0420*/  IADD3 R26, PT, PT, R26, 0x8, RZ ;  /* 0x000000081a1a7810 */ /* 0x000fe20007ffe0ff */
[----:B---3--:R-:W-:-:S03]  /*0430*/  DFMA R10, R10, R12, R14 ;  /* 0x0000000c0a0a722b */ /* 0x008fc6000000000e */
[----:B------:R-:W-:Y:S02]  /*0440*/  ISETP.NE.AND P1, PT, R26, RZ, PT ;  /* 0x000000ff1a00720c */ /* 0x000fe40003f25270 */
[----:B------:R-:W-:-:S03]  /*0450*/  LEA R27, R0, R27, 0x3 ;  /* 0x0000001b001b7211 */ /* 0x000fc600078e18ff */
[----:B--2---:R-:W-:Y:S01]  /*0460*/  DFMA R18, R16, R18, R10 ;  /* 0x000000121012722b */ /* 0x004fe2000000000a */
[----:B------:R-:W-:-:S07]  /*0470*/  IADD3 R10, P2, PT, R8, 0x40, RZ ;  /* 0x00000040080a7810 */ /* 0x000fce0007f5e0ff */
[----:B----4-:R-:W-:Y:S01]  /*0480*/  DFMA R18, R22, R20, R18 ;  /* 0x000000141612722b */ /* 0x010fe20000000012 */
[----:B------:R-:W-:Y:S01]  /*0490*/  IMAD.X R11, RZ, RZ, R9, P2 ;  /* 0x000000ffff0b7224 */ /* 0x000fe200010e0609 */
[----:B------:R-:W-:Y:S09]  /*04a0*/  @P1 BRA `(.L_x_5) ;  /* 0xfffffffc005c1947 */ /* 0x000ff2000383ffff */
.L_x_4:
[----:B------:R-:W-:Y:S05]  /*04b0*/  @!P0 BRA `(.L_x_3) ;  /* 0x0000000000fc8947 */ /* 0x000fea0003800000 */
[----:B------:R-:W-:Y:S02]  /*04c0*/  ISETP.GE.U32.AND P1, PT, R4, 0x4, PT ;  /* 0x000000040400780c */ /* 0x000fe40003f26070 */
[----:B------:R-:W-:-:S04]  /*04d0*/  LOP3.LUT R26, R5, 0x3, RZ, 0xc0, !PT ;  /* 0x00000003051a7812 */ /* 0x000fc800078ec0ff */
[----:B------:R-:W-:-:S07]  /*04e0*/  ISETP.NE.AND P0, PT, R26, RZ, PT ;  /* 0x000000ff1a00720c */ /* 0x000fce0003f05270 */
[----:B------:R-:W-:Y:S06]  /*04f0*/  @!P1 BRA `(.L_x_6) ;  /* 0x00000000006c9947 */ /* 0x000fec0003800000 */
[----:B------:R-:W0:Y:S01]  /*0500*/  LDC.64 R24, c[0x0][0x380] ;  /* 0x0000e000ff187b82 */ /* 0x000e220000000a00 */
[----:B------:R-:W1:Y:S01]  /*0510*/  LDCU.64 UR6, c[0x0][0x380] ;  /* 0x00007000ff0677ac */ /* 0x000e620008000a00 */
[C---:B------:R-:W-:Y:S01]  /*0520*/  IMAD.IADD R9, R6.reuse, 0x1, R7 ;  /* 0x0000000106097824 */ /* 0x040fe200078e0207 */
[----:B------:R-:W-:Y:S01]  /*0530*/  IADD3 R4, P1, PT, R6, R7, RZ ;  /* 0x0000000706047210 */ /* 0x000fe20007f3e0ff */
[----:B------:R-:W-:-:S04]  /*0540*/  IMAD R13, R7, R0, R3 ;  /* 0x00000000070d7224 */ /* 0x000fc800078e0203 */
[----:B------:R-:W2:Y:S01]  /*0550*/  LDC.64 R10, c[0x0][0x388] ;  /* 0x0000e200ff0a7b82 */ /* 0x000ea20000000a00 */
[----:B0-----:R-:W-:-:S06]  /*0560*/  IMAD.WIDE.U32 R24, R9, 0x8, R24 ;  /* 0x0000000809187825 */ /* 0x001fcc00078e0018 */
[----:B------:R-:W3:Y:S01]  /*0570*/  LDG.E.64 R24, desc[UR4][R24.64] ;  /* 0x0000000418187981 */ /* 0x000ee2000c1e1b00 */
[----:B--2---:R-:W-:Y:S01]  /*0580*/  IMAD.WIDE R10, R13, 0x8, R10 ;  /* 0x000000080d0a7825 */ /* 0x004fe200078e020a */
[----:B------:R-:W-:Y:S02]  /*0590*/  IADD3.X R13, PT, PT, RZ, RZ, RZ, P1, !PT ;  /* 0x000000ffff0d7210 */ /* 0x000fe40000ffe4ff */
[----:B-1----:R-:W-:Y:S02]  /*05a0*/  LEA R28, P1, R4, UR6, 0x3 ;  /* 0x00000006041c7c11 */ /* 0x002fe4000f8218ff */
[----:B------:R-:W3:Y:S01]  /*05b0*/  LDG.E.64 R8, desc[UR4][R10.64] ;  /* 0x000000040a087981 */ /* 0x000ee2000c1e1b00 */
[----:B------:R-:W-:Y:S01]  /*05c0*/  IMAD.WIDE R14, R0, 0x8, R10 ;  /* 0x00000008000e7825 */ /* 0x000fe200078e020a */
[----:B------:R-:W-:-:S05]  /*05d0*/  LEA.HI.X R29, R4, UR7, R13, 0x3, P1 ;  /* 0x00000007041d7c11 */ /* 0x000fca00088f1c0d */
[----:B------:R-:W2:Y:S01]  /*05e0*/  LDG.E.64 R12, desc[UR4][R28.64+0x8] ;  /* 0x000008041c0c7981 */ /* 0x000ea2000c1e1b00 */
[----:B------:R-:W-:-:S03]  /*05f0*/  IMAD.WIDE R20, R0, 0x8, R14 ;  /* 0x0000000800147825 */ /* 0x000fc600078e020e */
[----:B------:R-:W2:Y:S04]  /*0600*/  LDG.E.64 R10, desc[UR4][R14.64] ;  /* 0x000000040e0a7981 */ /* 0x000ea8000c1e1b00 */
[----:B------:R-:W4:Y:S01]  /*0610*/  LDG.E.64 R16, desc[UR4][R20.64] ;  /* 0x0000000414107981 */ /* 0x000f22000c1e1b00 */
[----:B------:R-:W-:-:S03]  /*0620*/  IMAD.WIDE R22, R0, 0x8, R20 ;  /* 0x0000000800167825 */ /* 0x000fc600078e0214 */
[----:B------:R-:W4:Y:S04]  /*0630*/  LDG.E.64 R14, desc[UR4][R28.64+0x10] ;  /* 0x000010041c0e7981 */ /* 0x000f28000c1e1b00 */
[----:B------:R-:W5:Y:S04]  /*0640*/  LDG.E.64 R20, desc[UR4][R28.64+0x18] ;  /* 0x000018041c147981 */ /* 0x000f68000c1e1b00 */
[----:B------:R-:W5:Y:S01]  /*0650*/  LDG.E.64 R22, desc[UR4][R22.64] ;  /* 0x0000000416167981 */ /* 0x000f62000c1e1b00 */
[----:B------:R-:W-:Y:S01]  /*0660*/  VIADD R7, R7, 0x4 ;  /* 0x0000000407077836 */ /* 0x000fe20000000000 */
[----:B---3--:R-:W-:-:S08]  /*0670*/  DFMA R8, R24, R8, R18 ;  /* 0x000000081808722b */ /* 0x008fd00000000012 */
[----:B--2---:R-:W-:-:S08]  /*0680*/  DFMA R8, R12, R10, R8 ;  /* 0x0000000a0c08722b */ /* 0x004fd00000000008 */
[----:B----4-:R-:W-:-:S08]  /*0690*/  DFMA R8, R14, R16, R8 ;  /* 0x000000100e08722b */ /* 0x010fd00000000008 */
[----:B-----5:R-:W-:-:S11]  /*06a0*/  DFMA R18, R20, R22, R8 ;  /* 0x000000161412722b */ /* 0x020fd60000000008 */
.L_x_6:
[----:B------:R-:W-:Y:S05]  /*06b0*/  @!P0 BRA `(.L_x_3) ;  /* 0x00000000007c8947 */ /* 0x000fea0003800000 */
[----:B------:R-:W-:Y:S01]  /*06c0*/  ISETP.NE.AND P1, PT, R26, 0x1, PT ;  /* 0x000000011a00780c */ /* 0x000fe20003f25270 */
[----:B------:R-:W0:Y:S01]  /*06d0*/  LDC.64 R10, c[0x0][0x380] ;  /* 0x0000e000ff0a7b82 */ /* 0x000e220000000a00 */
[----:B------:R-:W-:-:S04]  /*06e0*/  LOP3.LUT R14, R5, 0x1, RZ, 0xc0, !PT ;  /* 0x00000001050e7812 */ /* 0x000fc800078ec0ff */
[----:B------:R-:W-:-:S03]  /*06f0*/  ISETP.NE.U32.AND P0, PT, R14, 0x1, PT ;  /* 0x000000010e00780c */ /* 0x000fc60003f05070 */
[----:B------:R-:W1:Y:S04]  /*0700*/  LDC.64 R20, c[0x0][0x388] ;  /* 0x0000e200ff147b82 */ /* 0x000e680000000a00 */
[CC--:B------:R-:W-:Y:S01]  /*0710*/  @P1 IADD3 R15, PT, PT, R6.reuse, R7.reuse, RZ ;  /* 0x00000007060f1210 */ /* 0x0c0fe20007ffe0ff */
[C---:B------:R-:W-:Y:S01]  /*0720*/  @P1 IMAD R17, R7.reuse, R0, R3 ;  /* 0x0000000007111224 */ /* 0x040fe200078e0203 */
[----:B------:R-:W-:Y:S01]  /*0730*/  @P1 IADD3 R16, P2, PT, R6, R7, RZ ;  /* 0x0000000706101210 */ /* 0x000fe20007f5e0ff */
[----:B------:R-:W-:Y:S01]  /*0740*/  @P1 VIADD R7, R7, 0x2 ;  /* 0x0000000207071836 */ /* 0x000fe20000000000 */
[----:B------:R-:W2:Y:S08]  /*0750*/  @P1 LDC.64 R8, c[0x0][0x380] ;  /* 0x0000e000ff081b82 */ /* 0x000eb00000000a00 */
[----:B------:R-:W3:Y:S01]  /*0760*/  LDC.64 R12, c[0x0][0x380] ;  /* 0x0000e000ff0c7b82 */ /* 0x000ee20000000a00 */
[----:B0-----:R-:W-:-:S06]  /*0770*/  @P1 IMAD.WIDE.U32 R14, R15, 0x8, R10 ;  /* 0x000000080f0e1825 */ /* 0x001fcc00078e000a */
[----:B------:R-:W4:Y:S01]  /*0780*/  @P1 LDG.E.64 R14, desc[UR4][R14.64] ;  /* 0x000000040e0e1981 */ /* 0x000f22000c1e1b00 */
[----:B------:R-:W0:Y:S01]  /*0790*/  LDC.64 R4, c[0x0][0x388] ;  /* 0x0000e200ff047b82 */ /* 0x000e220000000a00 */
[----:B-1----:R-:W-:Y:S01]  /*07a0*/  @P1 IMAD.WIDE R20, R17, 0x8, R20 ;  /* 0x0000000811141825 */ /* 0x002fe200078e0214 */
[----:B------:R-:W-:-:S04]  /*07b0*/  @P1 IADD3.X R17, PT, PT, RZ, RZ, RZ, P2, !PT ;  /* 0x000000ffff111210 */ /* 0x000fc800017fe4ff */
[----:B------:R-:W4:Y:S01]  /*07c0*/  @P1 LDG.E.64 R10, desc[UR4][R20.64] ;  /* 0x00000004140a1981 */ /* 0x000f22000c1e1b00 */
[----:B--2---:R-:W-:Y:S01]  /*07d0*/  @P1 LEA R8, P2, R16, R8, 0x3 ;  /* 0x0000000810081211 */ /* 0x004fe200078418ff */
[----:B------:R-:W-:-:S03]  /*07e0*/  @P1 IMAD.WIDE R22, R0, 0x8, R20 ;  /* 0x0000000800161825 */ /* 0x000fc600078e0214 */
[----:B------:R-:W-:Y:S01]  /*07f0*/  @P1 LEA.HI.X R9, R16, R9, R17, 0x3, P2 ;  /* 0x0000000910091211 */ /* 0x000fe200010f1c11 */
[----:B------:R-:W-:Y:S01]  /*0800*/  @!P0 IMAD R25, R7, R0, R3 ;  /* 0x0000000007198224 */ /* 0x000fe200078e0203 */
[----:B------:R-:W-:Y:S02]  /*0810*/  @!P0 IADD3 R17, PT, PT, R6, R7, RZ ;  /* 0x0000000706118210 */ /* 0x000fe40007ffe0ff */
[----:B------:R-:W2:Y:S04]  /*0820*/  @P1 LDG.E.64 R6, desc[UR4][R22.64] ;  /* 0x0000000416061981 */ /* 0x000ea8000c1e1b00 */
[----:B------:R-:W2:Y:S01]  /*0830*/  @P1 LDG.E.64 R8, desc[UR4][R8.64+0x8] ;  /* 0x0000080408081981 */ /* 0x000ea2000c1e1b00 */
[----:B---3--:R-:W-:-:S04]  /*0840*/  @!P0 IMAD.WIDE.U32 R12, R17, 0x8, R12 ;  /* 0x00000008110c8825 */ /* 0x008fc800078e000c */
[----:B0-----:R-:W-:Y:S02]  /*0850*/  @!P0 IMAD.WIDE R4, R25, 0x8, R4 ;  /* 0x0000000819048825 */ /* 0x001fe400078e0204 */
[----:B------:R-:W3:Y:S04]  /*0860*/  @!P0 LDG.E.64 R12, desc[UR4][R12.64] ;  /* 0x000000040c0c8981 */ /* 0x000ee8000c1e1b00 */
[----:B------:R-:W3:Y:S01]  /*0870*/  @!P0 LDG.E.64 R4, desc[UR4][R4.64] ;  /* 0x0000000404048981 */ /* 0x000ee2000c1e1b00 */
[----:B----4-:R-:W-:-:S08]  /*0880*/  @P1 DFMA R10, R14, R10, R18 ;  /* 0x0000000a0e0a122b */ /* 0x010fd00000000012 */
[----:B--2---:R-:W-:-:S08]  /*0890*/  @P1 DFMA R18, R8, R6, R10 ;  /* 0x000000060812122b */ /* 0x004fd0000000000a */
[----:B---3--:R-:W-:-:S11]  /*08a0*/  @!P0 DFMA R18, R12, R4, R18 ;  /* 0x000000040c12822b */ /* 0x008fd60000000012 */
.L_x_3:
[----:B------:R-:W0:Y:S01]  /*08b0*/  LDC.64 R4, c[0x0][0x390] ;  /* 0x0000e400ff047b82 */ /* 0x000e220000000a00 */
[----:B------:R-:W-:-:S04]  /*08c0*/  IMAD R3, R2, R0, R3 ;  /* 0x0000000002037224 */ /* 0x000fc800078e0203 */
[----:B0-----:R-:W-:-:S05]  /*08d0*/  IMAD.WIDE R2, R3, 0x8, R4 ;  /* 0x0000000803027825 */ /* 0x001fca00078e0204 */
[----:B------:R-:W-:Y:S01]  /*08e0*/  STG.E.64 desc[UR4][R2.64], R18 ;  /* 0x0000001202007986 */ /* 0x000fe2000c101b04 */
[----:B------:R-:W-:Y:S05]  /*08f0*/  EXIT ;  /* 0x000000000000794d */ /* 0x000fea0003800000 */
.L_x_7:
        /* <DEDUP_REMOVED lines=16> */
.L_x_9:


//--------------------- .nv.shared._Z17matrix_mul_kernelPdS_S_iii --------------------------
	.section	.nv.shared._Z17matrix_mul_kernelPdS_S_iii,"aw",@nobits
	.sectionflags	@""
	.align	8
.nv.shared._Z17matrix_mul_kernelPdS_S_iii:
	.zero		5120


//--------------------- .nv.shared.reserved.0     --------------------------
	.section	.nv.shared.reserved.0,"aw",@nobits
	.weak		__nv_reservedSMEM_offset_0_alias
	.size		__nv_reservedSMEM_offset_0_alias, 0, 64
	.other		__nv_reservedSMEM_offset_0_alias,@"STO_CUDA_RESERVED_SHARED STV_DEFAULT"
__nv_reservedSMEM_offset_0_alias:
	.zero		0
	.zero		64


//--------------------- .nv.constant0._Z17matrix_mul_kernelPdS_S_iii --------------------------
	.section	.nv.constant0._Z17matrix_mul_kernelPdS_S_iii,"a",@progbits
	.sectionflags	@""
	.align	4
.nv.constant0._Z17matrix_mul_kernelPdS_S_iii:
	.zero		932


//--------------------- .nv.constant0._Z17matrix_dot_kernelPdS_S_iii --------------------------
	.section	.nv.constant0._Z17matrix_dot_kernelPdS_S_iii,"a",@progbits
	.sectionflags	@""
	.align	4
.nv.constant0._Z17matrix_dot_kernelPdS_S_iii:
	.zero		932


//--------------------- SYMBOLS --------------------------

	.type		.nv.reservedSmem.offset0,@object
	.size		.nv.reservedSmem.offset0,0x4
	.type		.nv.reservedSmem.cap,@object
	.size		.nv.reservedSmem.cap,0x4
